	.headerflags	@"EF_CUDA_TEXMODE_UNIFIED EF_CUDA_64BIT_ADDRESS EF_CUDA_ACCELERATORS EF_CUDA_SM90 EF_CUDA_VIRTUAL_SM(EF_CUDA_SM90)"
	.elftype	@"ET_EXEC"


//--------------------- .nv.info                  --------------------------
	.section	.nv.info,"",@"SHT_CUDA_INFO"
	.align	4


	//----- nvinfo : EIATTR_REGCOUNT
	.align		4
        /*0000*/ 	.byte	0x04, 0x2f
        /*0002*/ 	.short	(.L_2 - .L_1)
	.align		4
.L_1:
        /*0004*/ 	.word	index@(triton_per_fused_add_mean_mul_neg_softplus_sum_0)
        /*0008*/ 	.word	0x0000001b


	//----- nvinfo : EIATTR_MIN_STACK_SIZE
	.align		4
.L_2:
        /*000c*/ 	.byte	0x04, 0x12
        /*000e*/ 	.short	(.L_4 - .L_3)
	.align		4
.L_3:
        /*0010*/ 	.word	index@(triton_per_fused_add_mean_mul_neg_softplus_sum_0)
        /*0014*/ 	.word	0x00000000


	//----- nvinfo : EIATTR_FRAME_SIZE
	.align		4
.L_4:
        /*0018*/ 	.byte	0x04, 0x11
        /*001a*/ 	.short	(.L_6 - .L_5)
	.align		4
.L_5:
        /*001c*/ 	.word	index@(triton_per_fused_add_mean_mul_neg_softplus_sum_0)
        /*0020*/ 	.word	0x00000000


	//----- nvinfo : EIATTR_MIN_STACK_SIZE
	.align		4
.L_6:
        /*0024*/ 	.byte	0x04, 0x12
        /*0026*/ 	.short	(.L_8 - .L_7)
	.align		4
.L_7:
        /*0028*/ 	.word	index@(triton_per_fused_add_mean_mul_neg_softplus_sum_0)
        /*002c*/ 	.word	0x00000000
.L_8:


//--------------------- .nv.info.triton_per_fused_add_mean_mul_neg_softplus_sum_0 --------------------------
	.section	.nv.info.triton_per_fused_add_mean_mul_neg_softplus_sum_0,"",@"SHT_CUDA_INFO"
	.sectionflags	@""
	.align	4


	//----- nvinfo : EIATTR_CUDA_API_VERSION
	.align		4
        /*0000*/ 	.byte	0x04, 0x37
        /*0002*/ 	.short	(.L_10 - .L_9)
.L_9:
        /*0004*/ 	.word	0x0000007c


	//----- nvinfo : EIATTR_KPARAM_INFO
	.align		4
.L_10:
        /*0008*/ 	.byte	0x04, 0x17
        /*000a*/ 	.short	(.L_12 - .L_11)
.L_11:
        /*000c*/ 	.word	0x00000000
        /*0010*/ 	.short	0x0004
        /*0012*/ 	.short	0x0020
        /*0014*/ 	.byte	0x00, 0xf0, 0x11, 0x00


	//----- nvinfo : EIATTR_KPARAM_INFO
	.align		4
.L_12:
        /*0018*/ 	.byte	0x04, 0x17
        /*001a*/ 	.short	(.L_14 - .L_13)
.L_13:
        /*001c*/ 	.word	0x00000000
        /*0020*/ 	.short	0x0003
        /*0022*/ 	.short	0x0018
        /*0024*/ 	.byte	0x00, 0xf4, 0x21, 0x00


	//----- nvinfo : EIATTR_KPARAM_INFO
	.align		4
.L_14:
        /*0028*/ 	.byte	0x04, 0x17
        /*002a*/ 	.short	(.L_16 - .L_15)
.L_15:
        /*002c*/ 	.word	0x00000000
        /*0030*/ 	.short	0x0002
        /*0032*/ 	.short	0x0010
        /*0034*/ 	.byte	0x00, 0xf4, 0x21, 0x00


	//----- nvinfo : EIATTR_KPARAM_INFO
	.align		4
.L_16:
        /*0038*/ 	.byte	0x04, 0x17
        /*003a*/ 	.short	(.L_18 - .L_17)
.L_17:
        /*003c*/ 	.word	0x00000000
        /*0040*/ 	.short	0x0001
        /*0042*/ 	.short	0x0008
        /*0044*/ 	.byte	0x00, 0xf4, 0x21, 0x00


	//----- nvinfo : EIATTR_KPARAM_INFO
	.align		4
.L_18:
        /*0048*/ 	.byte	0x04, 0x17
        /*004a*/ 	.short	(.L_20 - .L_19)
.L_19:
        /*004c*/ 	.word	0x00000000
        /*0050*/ 	.short	0x0000
        /*0052*/ 	.short	0x0000
        /*0054*/ 	.byte	0x00, 0xf4, 0x21, 0x00


	//----- nvinfo : EIATTR_SPARSE_MMA_MASK
	.align		4
.L_20:
        /*0058*/ 	.byte	0x03, 0x50
        /*005a*/ 	.short	0x0000


	//----- nvinfo : EIATTR_MAXREG_COUNT
	.align		4
        /*005c*/ 	.byte	0x03, 0x1b
        /*005e*/ 	.short	0x00ff


	//----- nvinfo : EIATTR_COOP_GROUP_MASK_REGIDS
	.align		4
        /*0060*/ 	.byte	0x04, 0x29
        /*0062*/ 	.short	(.L_22 - .L_21)


	//   ....[0]....
.L_21:
        /*0064*/ 	.word	0xffffffff


	//   ....[1]....
        /*0068*/ 	.word	0xffffffff


	//   ....[2]....
        /*006c*/ 	.word	0xffffffff


	//   ....[3]....
        /*0070*/ 	.word	0xffffffff


	//   ....[4]....
        /*0074*/ 	.word	0xffffffff


	//   ....[5]....
        /*0078*/ 	.word	0xffffffff


	//----- nvinfo : EIATTR_COOP_GROUP_INSTR_OFFSETS
	.align		4
.L_22:
        /*007c*/ 	.byte	0x04, 0x28
        /*007e*/ 	.short	(.L_24 - .L_23)


	//   ....[0]....
.L_23:
        /*0080*/ 	.word	0x000006d0


	//   ....[1]....
        /*0084*/ 	.word	0x00000700


	//   ....[2]....
        /*0088*/ 	.word	0x00000730


	//   ....[3]....
        /*008c*/ 	.word	0x00000760


	//   ....[4]....
        /*0090*/ 	.word	0x00000790


	//   ....[5]....
        /*0094*/ 	.word	0x00000820


	//----- nvinfo : EIATTR_EXIT_INSTR_OFFSETS
	.align		4
.L_24:
        /*0098*/ 	.byte	0x04, 0x1c
        /*009a*/ 	.short	(.L_26 - .L_25)


	//   ....[0]....
.L_25:
        /*009c*/ 	.word	0x00000890


	//   ....[1]....
        /*00a0*/ 	.word	0x000008d0


	//----- nvinfo : EIATTR_REQNTID
	.align		4
.L_26:
        /*00a4*/ 	.byte	0x04, 0x10
        /*00a6*/ 	.short	(.L_28 - .L_27)
.L_27:
        /*00a8*/ 	.word	0x00000040
        /*00ac*/ 	.word	0x00000001
        /*00b0*/ 	.word	0x00000001


	//----- nvinfo : EIATTR_CRS_STACK_SIZE
	.align		4
.L_28:
        /*00b4*/ 	.byte	0x04, 0x1e
        /*00b6*/ 	.short	(.L_30 - .L_29)
.L_29:
        /*00b8*/ 	.word	0x00000000


	//----- nvinfo : EIATTR_CBANK_PARAM_SIZE
	.align		4
.L_30:
        /*00bc*/ 	.byte	0x03, 0x19
        /*00be*/ 	.short	0x0024


	//----- nvinfo : EIATTR_PARAM_CBANK
	.align		4
        /*00c0*/ 	.byte	0x04, 0x0a
        /*00c2*/ 	.short	(.L_32 - .L_31)
	.align		4
.L_31:
        /*00c4*/ 	.word	index@(.nv.constant0.triton_per_fused_add_mean_mul_neg_softplus_sum_0)
        /*00c8*/ 	.short	0x0210
        /*00ca*/ 	.short	0x0024


	//----- nvinfo : EIATTR_SW_WAR
	.align		4
.L_32:
        /*00cc*/ 	.byte	0x04, 0x36
        /*00ce*/ 	.short	(.L_34 - .L_33)
.L_33:
        /*00d0*/ 	.word	0x00000008
.L_34:


//--------------------- .nv.callgraph             --------------------------
	.section	.nv.callgraph,"",@"SHT_CUDA_CALLGRAPH"
	.align	4
	.sectionentsize	8
	.align		4
        /*0000*/ 	.word	0x00000000
	.align		4
        /*0004*/ 	.word	0xffffffff
	.align		4
        /*0008*/ 	.word	0x00000000
	.align		4
        /*000c*/ 	.word	0xfffffffe
	.align		4
        /*0010*/ 	.word	0x00000000
	.align		4
        /*0014*/ 	.word	0xfffffffd
	.align		4
        /*0018*/ 	.word	0x00000000
	.align		4
        /*001c*/ 	.word	0xfffffffc


//--------------------- .nv.constant4             --------------------------
	.section	.nv.constant4,"a",@progbits
	.align	8
	.align		8
.nv.constant4:
        /*0000*/ 	.dword	_$_str


//--------------------- .text.triton_per_fused_add_mean_mul_neg_softplus_sum_0 --------------------------
	.section	.text.triton_per_fused_add_mean_mul_neg_softplus_sum_0,"ax",@progbits
	.sectionflags	@"SHF_BARRIERS=1"
	.align	128
        .global         triton_per_fused_add_mean_mul_neg_softplus_sum_0
        .type           triton_per_fused_add_mean_mul_neg_softplus_sum_0,@function
        .size           triton_per_fused_add_mean_mul_neg_softplus_sum_0,(.L_x_4 - triton_per_fused_add_mean_mul_neg_softplus_sum_0)
        .other          triton_per_fused_add_mean_mul_neg_softplus_sum_0,@"STO_CUDA_ENTRY STV_DEFAULT"
triton_per_fused_add_mean_mul_neg_softplus_sum_0:
.text.triton_per_fused_add_mean_mul_neg_softplus_sum_0:
[----:B------:R-:W0:Y:S02]  /*0000*/  LDC R1, c[0x0][0x28] ;  /* 0x00000a00ff017b82 */ /* 0x000e240000000800 */
[----:B------:R-:W1:Y:S01]  /*0010*/  S2R R0, SR_TID.X ;  /* 0x0000000000007919 */ /* 0x000e620000002100 */
[----:B------:R-:W2:Y:S01]  /*0020*/  LDC.64 R8, c[0x0][0x218] ;  /* 0x00008600ff087b82 */ /* 0x000ea20000000a00 */
[----:B------:R-:W-:-:S07]  /*0030*/  ULDC.64 UR6, c[0x0][0x208] ;  /* 0x0000820000067ab9 */ /* 0x000fce0000000a00 */
[----:B------:R-:W3:Y:S08]  /*0040*/  LDC.64 R4, c[0x0][0x220] ;  /* 0x00008800ff047b82 */ /* 0x000ef00000000a00 */
[----:B------:R-:W4:Y:S01]  /*0050*/  LDC.64 R6, c[0x0][0x228] ;  /* 0x00008a00ff067b82 */ /* 0x000f220000000a00 */
[----:B-1----:R-:W-:-:S04]  /*0060*/  SHF.L.U32 R2, R0, 0x2, RZ ;  /* 0x0000000200027819 */ /* 0x002fc800000006ff */
[----:B------:R-:W-:-:S04]  /*0070*/  LOP3.LUT R3, R2, 0xc0, RZ, 0xc0, !PT ;  /* 0x000000c002037812 */ /* 0x000fc800078ec0ff */
[----:B------:R-:W-:-:S05]  /*0080*/  LOP3.LUT R3, R3, 0xf, R0, 0xf8, !PT ;  /* 0x0000000f03037812 */ /* 0x000fca00078ef800 */
[----:B--2---:R-:W-:-:S04]  /*0090*/  IMAD.WIDE.U32 R8, R3, 0x4, R8 ;  /* 0x0000000403087825 */ /* 0x004fc800078e0008 */
[C---:B---3--:R-:W-:Y:S01]  /*00a0*/  IMAD.WIDE.U32 R4, R3.reuse, 0x4, R4 ;  /* 0x0000000403047825 */ /* 0x048fe200078e0004 */
[----:B------:R-:W2:Y:S03]  /*00b0*/  LDG.E R11, desc[UR6][R8.64+0x40] ;  /* 0x00004006080b7981 */ /* 0x000ea6000c1e1900 */
[----:B----4-:R-:W-:Y:S01]  /*00c0*/  IMAD.WIDE.U32 R6, R3, 0x4, R6 ;  /* 0x0000000403067825 */ /* 0x010fe200078e0006 */
[----:B------:R-:W2:Y:S04]  /*00d0*/  LDG.E R12, desc[UR6][R4.64+0x40] ;  /* 0x00004006040c7981 */ /* 0x000ea8000c1e1900 */
[----:B------:R-:W3:Y:S04]  /*00e0*/  LDG.E R3, desc[UR6][R8.64] ;  /* 0x0000000608037981 */ /* 0x000ee8000c1e1900 */
[----:B------:R-:W3:Y:S04]  /*00f0*/  LDG.E R10, desc[UR6][R4.64] ;  /* 0x00000006040a7981 */ /* 0x000ee8000c1e1900 */
[----:B------:R-:W4:Y:S04]  /*0100*/  LDG.E R20, desc[UR6][R6.64+0x40] ;  /* 0x0000400606147981 */ /* 0x000f28000c1e1900 */
[----:B------:R-:W5:Y:S04]  /*0110*/  LDG.E R13, desc[UR6][R8.64+0x80] ;  /* 0x00008006080d7981 */ /* 0x000f68000c1e1900 */
[----:B------:R-:W5:Y:S04]  /*0120*/  LDG.E R14, desc[UR6][R4.64+0x80] ;  /* 0x00008006040e7981 */ /* 0x000f68000c1e1900 */
[----:B------:R-:W5:Y:S04]  /*0130*/  LDG.E R18, desc[UR6][R6.64] ;  /* 0x0000000606127981 */ /* 0x000f68000c1e1900 */
[----:B------:R-:W5:Y:S04]  /*0140*/  LDG.E R15, desc[UR6][R8.64+0xc0] ;  /* 0x0000c006080f7981 */ /* 0x000f68000c1e1900 */
[----:B------:R-:W5:Y:S04]  /*0150*/  LDG.E R16, desc[UR6][R4.64+0xc0] ;  /* 0x0000c00604107981 */ /* 0x000f68000c1e1900 */
[----:B------:R-:W5:Y:S04]  /*0160*/  LDG.E R22, desc[UR6][R6.64+0x80] ;  /* 0x0000800606167981 */ /* 0x000f68000c1e1900 */
[----:B------:R-:W5:Y:S01]  /*0170*/  LDG.E R24, desc[UR6][R6.64+0xc0] ;  /* 0x0000c00606187981 */ /* 0x000f62000c1e1900 */
[----:B------:R-:W-:Y:S01]  /*0180*/  BSSY B0, `(.L_x_0) ;  /* 0x0000047000007945 */ /* 0x000fe20003800000 */
[----:B--2---:R-:W-:-:S04]  /*0190*/  FMUL R12, R11, R12 ;  /* 0x0000000c0b0c7220 */ /* 0x004fc80000400000 */
[----:B---3--:R-:W-:Y:S01]  /*01a0*/  FFMA R10, R3, R10, R12 ;  /* 0x0000000a030a7223 */ /* 0x008fe2000000000c */
[----:B----4-:R-:W-:-:S03]  /*01b0*/  FMUL R11, R11, R20 ;  /* 0x000000140b0b7220 */ /* 0x010fc60000400000 */
[----:B-----5:R-:W-:Y:S01]  /*01c0*/  FFMA R10, R13, R14, R10 ;  /* 0x0000000e0d0a7223 */ /* 0x020fe2000000000a */
[----:B------:R-:W-:-:S03]  /*01d0*/  FFMA R11, R3, R18, R11 ;  /* 0x00000012030b7223 */ /* 0x000fc6000000000b */
[----:B------:R-:W-:Y:S01]  /*01e0*/  FFMA R3, R15, R16, R10 ;  /* 0x000000100f037223 */ /* 0x000fe2000000000a */
[----:B------:R-:W-:-:S03]  /*01f0*/  FFMA R11, R13, R22, R11 ;  /* 0x000000160d0b7223 */ /* 0x000fc6000000000b */
[----:B------:R-:W-:Y:S01]  /*0200*/  FADD R3, RZ, -R3 ;  /* 0x80000003ff037221 */ /* 0x000fe20000000000 */
[----:B------:R-:W-:-:S03]  /*0210*/  FFMA R4, R15, R24, R11 ;  /* 0x000000180f047223 */ /* 0x000fc6000000000b */
[----:B------:R-:W-:Y:S01]  /*0220*/  FMUL R9, R3, 1.4426950216293334961 ;  /* 0x3fb8aa3b03097820 */ /* 0x000fe20000400000 */
[----:B------:R-:W-:-:S04]  /*0230*/  FMUL R10, R4, 1.4426950216293334961 ;  /* 0x3fb8aa3b040a7820 */ /* 0x000fc80000400000 */
[----:B------:R-:W-:Y:S02]  /*0240*/  FSETP.GEU.AND P0, PT, R9, -126, PT ;  /* 0xc2fc00000900780b */ /* 0x000fe40003f0e000 */
[----:B------:R-:W-:-:S11]  /*0250*/  FSETP.GEU.AND P1, PT, R10, -126, PT ;  /* 0xc2fc00000a00780b */ /* 0x000fd60003f2e000 */
[----:B------:R-:W-:Y:S02]  /*0260*/  @!P0 FMUL R9, R9, 0.5 ;  /* 0x3f00000009098820 */ /* 0x000fe40000400000 */
[----:B------:R-:W-:Y:S02]  /*0270*/  @!P1 FMUL R10, R10, 0.5 ;  /* 0x3f0000000a0a9820 */ /* 0x000fe40000400000 */
[----:B------:R-:W1:Y:S08]  /*0280*/  MUFU.EX2 R5, R9 ;  /* 0x0000000900057308 */ /* 0x000e700000000800 */
[----:B------:R-:W2:Y:S01]  /*0290*/  MUFU.EX2 R6, R10 ;  /* 0x0000000a00067308 */ /* 0x000ea20000000800 */
[----:B-1----:R-:W-:-:S04]  /*02a0*/  @!P0 FMUL R5, R5, R5 ;  /* 0x0000000505058220 */ /* 0x002fc80000400000 */
[----:B------:R-:W-:Y:S01]  /*02b0*/  FADD.FTZ.RZ R7, R5, 1 ;  /* 0x3f80000005077421 */ /* 0x000fe2000001c000 */
[----:B--2---:R-:W-:-:S04]  /*02c0*/  @!P1 FMUL R6, R6, R6 ;  /* 0x0000000606069220 */ /* 0x004fc80000400000 */
[----:B------:R-:W-:Y:S01]  /*02d0*/  FADD.FTZ.RZ R8, R6, 1 ;  /* 0x3f80000006087421 */ /* 0x000fe2000001c000 */
[----:B------:R-:W-:Y:S01]  /*02e0*/  IADD3 R7, R7, -0x3f400000, RZ ;  /* 0xc0c0000007077810 */ /* 0x000fe20007ffe0ff */
[----:B------:R-:W-:-:S03]  /*02f0*/  HFMA2.MMA R12, -RZ, RZ, 1.625, 0 ;  /* 0x3e800000ff0c7435 */ /* 0x000fc600000001ff */
[----:B------:R-:W-:Y:S02]  /*0300*/  IADD3 R11, R8, -0x3f400000, RZ ;  /* 0xc0c00000080b7810 */ /* 0x000fe40007ffe0ff */
[----:B------:R-:W-:Y:S02]  /*0310*/  LOP3.LUT R8, R7, 0xff800000, RZ, 0xc0, !PT ;  /* 0xff80000007087812 */ /* 0x000fe400078ec0ff */
[----:B------:R-:W-:Y:S02]  /*0320*/  LOP3.LUT R7, R11, 0xff800000, RZ, 0xc0, !PT ;  /* 0xff8000000b077812 */ /* 0x000fe400078ec0ff */
[----:B------:R-:W-:Y:S02]  /*0330*/  IADD3 R9, -R8, 0x40800000, RZ ;  /* 0x4080000008097810 */ /* 0x000fe40007ffe1ff */
[----:B------:R-:W-:Y:S02]  /*0340*/  IADD3 R11, -R7, 0x40800000, RZ ;  /* 0x40800000070b7810 */ /* 0x000fe40007ffe1ff */
[----:B------:R-:W-:Y:S01]  /*0350*/  IADD3 R10, R5, -R8, RZ ;  /* 0x80000008050a7210 */ /* 0x000fe20007ffe0ff */
[----:B------:R-:W-:-:S02]  /*0360*/  FFMA.FTZ R9, R9, R12, -1 ;  /* 0xbf80000009097423 */ /* 0x000fc4000001000c */
[----:B------:R-:W-:Y:S01]  /*0370*/  FFMA.FTZ R12, R11, R12, -1 ;  /* 0xbf8000000b0c7423 */ /* 0x000fe2000001000c */
[----:B------:R-:W-:Y:S01]  /*0380*/  IADD3 R11, R6, -R7, RZ ;  /* 0x80000007060b7210 */ /* 0x000fe20007ffe0ff */
[----:B------:R-:W-:Y:S01]  /*0390*/  FADD R10, R10, R9 ;  /* 0x000000090a0a7221 */ /* 0x000fe20000000000 */
[----:B------:R-:W-:-:S03]  /*03a0*/  MOV R13, 0x3d39bf78 ;  /* 0x3d39bf78000d7802 */ /* 0x000fc60000000f00 */
[----:B------:R-:W-:Y:S02]  /*03b0*/  FADD R9, R11, R12 ;  /* 0x0000000c0b097221 */ /* 0x000fe40000000000 */
[CC--:B------:R-:W-:Y:S02]  /*03c0*/  FFMA.FTZ R11, R10.reuse, -R13.reuse, 0.10546888411045074463 ;  /* 0x3dd800120a0b7423 */ /* 0x0c0fe4000001080d */
[C---:B------:R-:W-:Y:S02]  /*03d0*/  FFMA.FTZ R12, R9.reuse, -R13, 0.10546888411045074463 ;  /* 0x3dd80012090c7423 */ /* 0x040fe4000001080d */
[C---:B------:R-:W-:Y:S02]  /*03e0*/  FFMA.FTZ R11, R10.reuse, R11, -0.13229703903198242188 ;  /* 0xbe0778e00a0b7423 */ /* 0x040fe4000001000b */
[----:B------:R-:W-:Y:S02]  /*03f0*/  FFMA.FTZ R12, R9, R12, -0.13229703903198242188 ;  /* 0xbe0778e0090c7423 */ /* 0x000fe4000001000c */
[----:B------:R-:W-:-:S02]  /*0400*/  FFMA.FTZ R11, R10, R11, 0.14491446316242218018 ;  /* 0x3e1464750a0b7423 */ /* 0x000fc4000001000b */
[C---:B------:R-:W-:Y:S02]  /*0410*/  FFMA.FTZ R12, R9.reuse, R12, 0.14491446316242218018 ;  /* 0x3e146475090c7423 */ /* 0x040fe4000001000c */
[C---:B------:R-:W-:Y:S02]  /*0420*/  FFMA.FTZ R11, R10.reuse, R11, -0.16641564667224884033 ;  /* 0xbe2a68dd0a0b7423 */ /* 0x040fe4000001000b */
[C---:B------:R-:W-:Y:S02]  /*0430*/  FFMA.FTZ R12, R9.reuse, R12, -0.16641564667224884033 ;  /* 0xbe2a68dd090c7423 */ /* 0x040fe4000001000c */
[C---:B------:R-:W-:Y:S02]  /*0440*/  FFMA.FTZ R11, R10.reuse, R11, 0.19988867640495300293 ;  /* 0x3e4caf9e0a0b7423 */ /* 0x040fe4000001000b */
[----:B------:R-:W-:Y:S02]  /*0450*/  FFMA.FTZ R12, R9, R12, 0.19988867640495300293 ;  /* 0x3e4caf9e090c7423 */ /* 0x000fe4000001000c */
[----:B------:R-:W-:Y:S01]  /*0460*/  FFMA.FTZ R11, R10, R11, -0.25000196695327758789 ;  /* 0xbe8000420a0b7423 */ /* 0x000fe2000001000b */
[----:B------:R-:W-:Y:S01]  /*0470*/  ISETP.GE.U32.AND P3, PT, R5, 0x7f800000, PT ;  /* 0x7f8000000500780c */ /* 0x000fe20003f66070 */
[----:B------:R-:W-:-:S02]  /*0480*/  FFMA.FTZ R12, R9, R12, -0.25000196695327758789 ;  /* 0xbe800042090c7423 */ /* 0x000fc4000001000c */
[C---:B------:R-:W-:Y:S02]  /*0490*/  FFMA.FTZ R11, R10.reuse, R11, 0.33333510160446166992 ;  /* 0x3eaaaae60a0b7423 */ /* 0x040fe4000001000b */
[C---:B------:R-:W-:Y:S02]  /*04a0*/  FFMA.FTZ R12, R9.reuse, R12, 0.33333510160446166992 ;  /* 0x3eaaaae6090c7423 */ /* 0x040fe4000001000c */
[C---:B------:R-:W-:Y:S01]  /*04b0*/  FFMA.FTZ R11, R10.reuse, R11, -0.5 ;  /* 0xbf0000000a0b7423 */ /* 0x040fe2000001000b */
[----:B------:R-:W-:Y:S01]  /*04c0*/  I2FP.F32.S32 R8, R8 ;  /* 0x0000000800087245 */ /* 0x000fe20000201400 */
[C---:B------:R-:W-:Y:S02]  /*04d0*/  FFMA.FTZ R12, R9.reuse, R12, -0.5 ;  /* 0xbf000000090c7423 */ /* 0x040fe4000001000c */
[----:B------:R-:W-:Y:S01]  /*04e0*/  FMUL R11, R10, R11 ;  /* 0x0000000b0a0b7220 */ /* 0x000fe20000400000 */
[----:B------:R-:W-:Y:S01]  /*04f0*/  I2FP.F32.S32 R7, R7 ;  /* 0x0000000700077245 */ /* 0x000fe20000201400 */
[C---:B------:R-:W-:Y:S01]  /*0500*/  FMUL R12, R9.reuse, R12 ;  /* 0x0000000c090c7220 */ /* 0x040fe20000400000 */
[----:B------:R-:W-:Y:S01]  /*0510*/  FMUL R8, R8, 1.1920928955078125e-07 ;  /* 0x3400000008087820 */ /* 0x000fe20000400000 */
[----:B------:R-:W-:Y:S01]  /*0520*/  FFMA.FTZ R11, R10, R11, R10 ;  /* 0x0000000b0a0b7223 */ /* 0x000fe2000001000a */
[----:B------:R-:W-:Y:S01]  /*0530*/  FSETP.GT.AND P0, PT, R4, 20, PT ;  /* 0x41a000000400780b */ /* 0x000fe20003f04000 */
[----:B------:R-:W-:Y:S01]  /*0540*/  FFMA.FTZ R12, R9, R12, R9 ;  /* 0x0000000c090c7223 */ /* 0x000fe20000010009 */
[----:B------:R-:W-:Y:S01]  /*0550*/  FSETP.GT.AND P1, PT, R3, 20, PT ;  /* 0x41a000000300780b */ /* 0x000fe20003f24000 */
[----:B------:R-:W-:Y:S01]  /*0560*/  FMUL R7, R7, 1.1920928955078125e-07 ;  /* 0x3400000007077820 */ /* 0x000fe20000400000 */
[----:B------:R-:W-:Y:S01]  /*0570*/  ISETP.GE.U32.AND P2, PT, R6, 0x7f800000, PT ;  /* 0x7f8000000600780c */ /* 0x000fe20003f46070 */
[----:B------:R-:W-:Y:S01]  /*0580*/  FFMA.FTZ R8, R8, 0.69314718246459960938, R11 ;  /* 0x3f31721808087823 */ /* 0x000fe2000001000b */
[----:B------:R-:W-:Y:S11]  /*0590*/  @!P3 BRA `(.L_x_1) ;  /* 0x000000000014b947 */ /* 0x000ff60003800000 */
[C---:B------:R-:W-:Y:S02]  /*05a0*/  ISETP.GE.AND P3, PT, R5.reuse, -0x407fffff, PT ;  /* 0xbf8000010500780c */ /* 0x040fe40003f66270 */
[----:B------:R-:W-:-:S11]  /*05b0*/  FSETP.NEU.AND P4, PT, R5, RZ, PT ;  /* 0x000000ff0500720b */ /* 0x000fd60003f8d000 */
[----:B------:R-:W-:-:S05]  /*05c0*/  @P3 MOV R10, 0x7f800000 ;  /* 0x7f800000000a3802 */ /* 0x000fca0000000f00 */
[----:B------:R-:W-:-:S05]  /*05d0*/  @P3 FFMA.FTZ R8, R5, R10, +INF ;  /* 0x7f80000005083423 */ /* 0x000fca000001000a */
[----:B------:R-:W-:-:S07]  /*05e0*/  FSEL R8, R8, -RZ, P4 ;  /* 0x800000ff08087208 */ /* 0x000fce0002000000 */
.L_x_1:
[----:B------:R-:W-:Y:S05]  /*05f0*/  BSYNC B0 ;  /* 0x0000000000007941 */ /* 0x000fea0003800000 */
.L_x_0:
[----:B------:R-:W-:Y:S01]  /*0600*/  FFMA.FTZ R7, R7, 0.69314718246459960938, R12 ;  /* 0x3f31721807077823 */ /* 0x000fe2000001000c */
[----:B------:R-:W-:Y:S06]  /*0610*/  @!P2 BRA `(.L_x_2) ;  /* 0x000000000014a947 */ /* 0x000fec0003800000 */
[C---:B------:R-:W-:Y:S02]  /*0620*/  ISETP.GE.AND P2, PT, R6.reuse, -0x407fffff, PT ;  /* 0xbf8000010600780c */ /* 0x040fe40003f46270 */
[----:B------:R-:W-:-:S11]  /*0630*/  FSETP.NEU.AND P3, PT, R6, RZ, PT ;  /* 0x000000ff0600720b */ /* 0x000fd60003f6d000 */
[----:B------:R-:W-:-:S05]  /*0640*/  @P2 MOV R5, 0x7f800000 ;  /* 0x7f80000000052802 */ /* 0x000fca0000000f00 */
[----:B------:R-:W-:-:S05]  /*0650*/  @P2 FFMA.FTZ R7, R6, R5, +INF ;  /* 0x7f80000006072423 */ /* 0x000fca0000010005 */
[----:B------:R-:W-:-:S07]  /*0660*/  FSEL R7, R7, -RZ, P3 ;  /* 0x800000ff07077208 */ /* 0x000fce0001800000 */
.L_x_2:
[----:B------:R-:W-:Y:S02]  /*0670*/  FSEL R3, R3, R8, P1 ;  /* 0x0000000803037208 */ /* 0x000fe40000800000 */
[----:B------:R-:W-:Y:S02]  /*0680*/  FSEL R4, R4, R7, P0 ;  /* 0x0000000704047208 */ /* 0x000fe40000000000 */
[C---:B------:R-:W-:Y:S02]  /*0690*/  LOP3.LUT P0, RZ, R0.reuse, 0x1f, RZ, 0xc0, !PT ;  /* 0x0000001f00ff7812 */ /* 0x040fe4000780c0ff */
[----:B------:R-:W-:Y:S01]  /*06a0*/  ISETP.GE.AND P1, PT, R0, 0x2, PT ;  /* 0x000000020000780c */ /* 0x000fe20003f26270 */
[----:B------:R-:W-:Y:S01]  /*06b0*/  FADD R3, R3, R4 ;  /* 0x0000000403037221 */ /* 0x000fe20000000000 */
[----:B------:R-:W-:Y:S05]  /*06c0*/  WARPSYNC.ALL ;  /* 0x0000000000007948 */ /* 0x000fea0003800000 */
[----:B------:R-:W1:Y:S02]  /*06d0*/  SHFL.BFLY PT, R4, R3, 0x10, 0x1f ;  /* 0x0e001f0003047f89 */ /* 0x000e6400000e0000 */
[----:B-1----:R-:W-:Y:S01]  /*06e0*/  FADD R4, R3, R4 ;  /* 0x0000000403047221 */ /* 0x002fe20000000000 */
[----:B------:R-:W-:-:S04]  /*06f0*/  SHF.R.U32.HI R3, RZ, 0x3, R0 ;  /* 0x00000003ff037819 */ /* 0x000fc80000011600 */
[----:B------:R-:W1:Y:S01]  /*0700*/  SHFL.BFLY PT, R5, R4, 0x8, 0x1f ;  /* 0x0d001f0004057f89 */ /* 0x000e6200000e0000 */
[----:B------:R-:W-:Y:S01]  /*0710*/  LOP3.LUT R3, R3, 0x4, RZ, 0xc0, !PT ;  /* 0x0000000403037812 */ /* 0x000fe200078ec0ff */
[----:B-1----:R-:W-:-:S05]  /*0720*/  FADD R5, R4, R5 ;  /* 0x0000000504057221 */ /* 0x002fca0000000000 */
[----:B------:R-:W1:Y:S02]  /*0730*/  SHFL.BFLY PT, R6, R5, 0x4, 0x1f ;  /* 0x0c801f0005067f89 */ /* 0x000e6400000e0000 */
[----:B-1----:R-:W-:Y:S01]  /*0740*/  FADD R6, R5, R6 ;  /* 0x0000000605067221 */ /* 0x002fe20000000000 */
[----:B------:R-:W-:-:S04]  /*0750*/  LOP3.LUT R5, R0, 0x1, RZ, 0xc0, !PT ;  /* 0x0000000100057812 */ /* 0x000fc800078ec0ff */
[----:B------:R-:W1:Y:S01]  /*0760*/  SHFL.BFLY PT, R7, R6, 0x2, 0x1f ;  /* 0x0c401f0006077f89 */ /* 0x000e6200000e0000 */
[----:B------:R-:W2:Y:S01]  /*0770*/  S2UR UR5, SR_CgaCtaId ;  /* 0x00000000000579c3 */ /* 0x000ea20000008800 */
[----:B-1----:R-:W-:-:S05]  /*0780*/  FADD R7, R6, R7 ;  /* 0x0000000706077221 */ /* 0x002fca0000000000 */
[----:B------:R-:W1:Y:S01]  /*0790*/  SHFL.BFLY PT, R8, R7, 0x1, 0x1f ;  /* 0x0c201f0007087f89 */ /* 0x000e6200000e0000 */
[----:B------:R-:W-:Y:S02]  /*07a0*/  UMOV UR4, 0x400 ;  /* 0x0000040000047882 */ /* 0x000fe40000000000 */
[----:B--2---:R-:W-:Y:S01]  /*07b0*/  UPRMT UR4, UR5, 0x654, UR4 ;  /* 0x0000065405047896 */ /* 0x004fe20008000004 */
[----:B-1----:R-:W-:-:S08]  /*07c0*/  FADD R8, R7, R8 ;  /* 0x0000000807087221 */ /* 0x002fd00000000000 */
[----:B------:R-:W-:Y:S01]  /*07d0*/  @!P0 STS [R3+UR4], R8 ;  /* 0x0000000803008988 */ /* 0x000fe20008000804 */
[----:B------:R-:W-:Y:S01]  /*07e0*/  BAR.SYNC.DEFER_BLOCKING 0x0 ;  /* 0x0000000000007b1d */ /* 0x000fe20000010000 */
[----:B------:R-:W-:-:S04]  /*07f0*/  ISETP.NE.U32.AND P0, PT, R5, 0x1, PT ;  /* 0x000000010500780c */ /* 0x000fc80003f05070 */
[----:B------:R-:W-:Y:S01]  /*0800*/  ISETP.LT.AND P0, PT, R0, 0x2, P0 ;  /* 0x000000020000780c */ /* 0x000fe20000701270 */
[----:B------:R-:W1:Y:S04]  /*0810*/  @!P1 LDS R9, [R2+UR4] ;  /* 0x0000000402099984 */ /* 0x000e680008000800 */
[----:B-1----:R-:W1:Y:S02]  /*0820*/  SHFL.BFLY PT, R4, R9, 0x1, 0x1f ;  /* 0x0c201f0009047f89 */ /* 0x002e6400000e0000 */
[----:B-1----:R-:W-:-:S06]  /*0830*/  FADD R5, R9, R4 ;  /* 0x0000000409057221 */ /* 0x002fcc0000000000 */
[----:B------:R1:W-:Y:S01]  /*0840*/  @P0 STS [R2+UR4], R5 ;  /* 0x0000000502000988 */ /* 0x0003e20008000804 */
[----:B------:R-:W-:Y:S01]  /*0850*/  BAR.SYNC.DEFER_BLOCKING 0x0 ;  /* 0x0000000000007b1d */ /* 0x000fe20000010000 */
[----:B------:R-:W-:-:S05]  /*0860*/  LOP3.LUT P0, RZ, R0, 0x3f, RZ, 0xc0, !PT ;  /* 0x0000003f00ff7812 */ /* 0x000fca000780c0ff */
[----:B------:R-:W2:Y:S02]  /*0870*/  LDS R4, [UR4] ;  /* 0x00000004ff047984 */ /* 0x000ea40008000800 */
[----:B------:R-:W-:Y:S06]  /*0880*/  BAR.SYNC.DEFER_BLOCKING 0x0 ;  /* 0x0000000000007b1d */ /* 0x000fec0000010000 */
[----:B-1----:R-:W-:Y:S05]  /*0890*/  @P0 EXIT ;  /* 0x000000000000094d */ /* 0x002fea0003800000 */
[----:B------:R-:W0:Y:S01]  /*08a0*/  LDC.64 R2, c[0x0][0x210] ;  /* 0x00008400ff027b82 */ /* 0x000e220000000a00 */
[----:B--2---:R-:W-:-:S05]  /*08b0*/  FMUL R5, R4, 0.015625 ;  /* 0x3c80000004057820 */ /* 0x004fca0000400000 */
[----:B0-----:R-:W-:Y:S01]  /*08c0*/  STG.E desc[UR6][R2.64], R5 ;  /* 0x0000000502007986 */ /* 0x001fe2000c101906 */
[----:B------:R-:W-:Y:S05]  /*08d0*/  EXIT ;  /* 0x000000000000794d */ /* 0x000fea0003800000 */
.L_x_3:
[----:B------:R-:W-:-:S00]  /*08e0*/  BRA `(.L_x_3) ;  /* 0xfffffffc00fc7947 */ /* 0x000fc0000383ffff */
[----:B------:R-:W-:-:S00]  /*08f0*/  NOP ;  /* 0x0000000000007918 */ /* 0x000fc00000000000 */
        /* <DEDUP_REMOVED lines=8> */
.L_x_4:


//--------------------- .nv.global.init           --------------------------
	.section	.nv.global.init,"aw",@progbits
.nv.global.init:
	.type		_$_str,@object
	.size		_$_str,(.L_0 - _$_str)
_$_str:
        /*0000*/ 	.byte	0x5f, 0x5f, 0x43, 0x55, 0x44, 0x41, 0x5f, 0x46, 0x54, 0x5a, 0x00
.L_0:


//--------------------- .nv.shared.triton_per_fused_add_mean_mul_neg_softplus_sum_0 --------------------------
	.section	.nv.shared.triton_per_fused_add_mean_mul_neg_softplus_sum_0,"aw",@nobits
	.sectionflags	@""
	.align	16
	.zero		1024


//--------------------- .nv.constant0.triton_per_fused_add_mean_mul_neg_softplus_sum_0 --------------------------
	.section	.nv.constant0.triton_per_fused_add_mean_mul_neg_softplus_sum_0,"a",@progbits
	.sectionflags	@""
	.align	4
.nv.constant0.triton_per_fused_add_mean_mul_neg_softplus_sum_0:
	.zero		564
